//
// Generated by NVIDIA NVVM Compiler
//
// Compiler Build ID: CL-36424714
// Cuda compilation tools, release 13.0, V13.0.88
// Based on NVVM 20.0.0
//

.version 9.0
.target sm_100
.address_size 64

	// .globl	_Z16printThreadIndexi
.extern .func  (.param .b32 func_retval0) vprintf
(
	.param .b64 vprintf_param_0,
	.param .b64 vprintf_param_1
)
;
.global .align 1 .b8 $str[41] = {66, 108, 111, 99, 107, 73, 100, 120, 46, 120, 32, 37, 100, 44, 32, 84, 104, 114, 101, 97, 100, 73, 100, 120, 46, 120, 32, 37, 100, 44, 32, 105, 110, 100, 101, 120, 32, 37, 100, 10};

.visible .entry _Z16printThreadIndexi(
	.param .u32 _Z16printThreadIndexi_param_0
)
{
	.local .align 8 .b8 	__local_depot0[16];
	.reg .b64 	%SP;
	.reg .b64 	%SPL;
	.reg .pred 	%p<2>;
	.reg .b32 	%r<8>;
	.reg .b64 	%rd<5>;

	mov.u64 	%SPL, __local_depot0;
	cvta.local.u64 	%SP, %SPL;
	ld.param.u32 	%r4, [_Z16printThreadIndexi_param_0];
	mov.u32 	%r1, %ctaid.x;
	mov.u32 	%r5, %ntid.x;
	mov.u32 	%r2, %tid.x;
	mad.lo.s32 	%r3, %r1, %r5, %r2;
	setp.ge.s32 	%p1, %r3, %r4;
	@%p1 bra 	$L__BB0_2;
	add.u64 	%rd1, %SP, 0;
	add.u64 	%rd2, %SPL, 0;
	st.local.v2.u32 	[%rd2], {%r1, %r2};
	st.local.u32 	[%rd2+8], %r3;
	mov.u64 	%rd3, $str;
	cvta.global.u64 	%rd4, %rd3;
	{ // callseq 0, 0
	.param .b64 param0;
	st.param.b64 	[param0], %rd4;
	.param .b64 param1;
	st.param.b64 	[param1], %rd1;
	.param .b32 retval0;
	call.uni (retval0), 
	vprintf, 
	(
	param0, 
	param1
	);
	ld.param.b32 	%r6, [retval0];
	} // callseq 0
$L__BB0_2:
	ret;

}


// ===== COMPILED SASS (sm_100) =====

	.target	sm_100

	.elftype	@"ET_EXEC"


//--------------------- .note.nv.tkinfo           --------------------------
	.section	.note.nv.tkinfo,"",@"SHT_NOTE"
	.sectionflags	@"SHF_NOTE_NV_TKINFO"
	.tkinfo
        /*0018*/ 	.word	0x00000002
        /*0030*/ 	.string	""
        /*0030*/ 	.string	"ptxas"
        /*0030*/ 	.string	"Cuda compilation tools, release 13.0, V13.0.88"
        /*0030*/ 	.string	"Build cuda_13.0.r13.0/compiler.36424714_0"
        /*0030*/ 	.string	"-arch sm_100 -m 64 "



//--------------------- .note.nv.cuinfo           --------------------------
	.section	.note.nv.cuinfo,"",@"SHT_NOTE"
	.sectionflags	@"SHF_NOTE_NV_CUINFO"
        /*0018*/ 	.short	0x0002
        /*001a*/ 	.short	0x0064
        /*001c*/ 	.short	0x0082
	.zero		2


//--------------------- .nv.info                  --------------------------
	.section	.nv.info,"",@"SHT_CUDA_INFO"
	.align	4


	//----- nvinfo : EIATTR_REGCOUNT
	.align		4
        /*0000*/ 	.byte	0x04, 0x2f
        /*0002*/ 	.short	(.L_2 - .L_1)
	.align		4
.L_1:
        /*0004*/ 	.word	index@(_Z16printThreadIndexi)
        /*0008*/ 	.word	0x00000018


	//----- nvinfo : EIATTR_FRAME_SIZE
	.align		4
.L_2:
        /*000c*/ 	.byte	0x04, 0x11
        /*000e*/ 	.short	(.L_4 - .L_3)
	.align		4
.L_3:
        /*0010*/ 	.word	index@(_Z16printThreadIndexi)
        /*0014*/ 	.word	0x00000010


	//----- nvinfo : EIATTR_MIN_STACK_SIZE
	.align		4
.L_4:
        /*0018*/ 	.byte	0x04, 0x12
        /*001a*/ 	.short	(.L_6 - .L_5)
	.align		4
.L_5:
        /*001c*/ 	.word	index@(_Z16printThreadIndexi)
        /*0020*/ 	.word	0x00000010
.L_6:


//--------------------- .nv.compat                --------------------------
	.section	.nv.compat,"",@"SHT_CUDA_COMPAT_INFO"
	.align	4
        /*0000*/ 	.byte	0x02, 0x09, 0x00, 0x00, 0x02, 0x02, 0x01, 0x00, 0x02, 0x05, 0x05, 0x00, 0x03, 0x07, 0x01, 0x01
        /*0010*/ 	.byte	0x02, 0x03, 0x00, 0x00, 0x02, 0x06, 0x01, 0x00, 0x04, 0x0b, 0x08, 0x00, 0x09, 0x00, 0x00, 0x00
        /*0020*/ 	.byte	0x00, 0x00, 0x00, 0x00


//--------------------- .nv.info._Z16printThreadIndexi --------------------------
	.section	.nv.info._Z16printThreadIndexi,"",@"SHT_CUDA_INFO"
	.sectionflags	@""
	.align	4


	//----- nvinfo : EIATTR_CUDA_API_VERSION
	.align		4
        /*0000*/ 	.byte	0x04, 0x37
        /*0002*/ 	.short	(.L_8 - .L_7)
.L_7:
        /*0004*/ 	.word	0x00000082


	//----- nvinfo : EIATTR_KPARAM_INFO
	.align		4
.L_8:
        /*0008*/ 	.byte	0x04, 0x17
        /*000a*/ 	.short	(.L_10 - .L_9)
.L_9:
        /*000c*/ 	.word	0x00000000
        /*0010*/ 	.short	0x0000
        /*0012*/ 	.short	0x0000
        /*0014*/ 	.byte	0x00, 0xf0, 0x11, 0x00


	//----- nvinfo : EIATTR_SPARSE_MMA_MASK
	.align		4
.L_10:
        /*0018*/ 	.byte	0x03, 0x50
        /*001a*/ 	.short	0x0000


	//----- nvinfo : EIATTR_MAXREG_COUNT
	.align		4
        /*001c*/ 	.byte	0x03, 0x1b
        /*001e*/ 	.short	0x00ff


	//----- nvinfo : EIATTR_EXTERNS
	.align		4
        /*0020*/ 	.byte	0x04, 0x0f
        /*0022*/ 	.short	(.L_12 - .L_11)


	//   ....[0]....
	.align		4
.L_11:
        /*0024*/ 	.word	index@(vprintf)


	//----- nvinfo : EIATTR_MERCURY_ISA_VERSION
	.align		4
.L_12:
        /*0028*/ 	.byte	0x03, 0x5f
        /*002a*/ 	.short	0x0101


	//----- nvinfo : EIATTR_VRC_CTA_INIT_COUNT
	.align		4
        /*002c*/ 	.byte	0x02, 0x4a
	.zero		1
	.zero		1


	//----- nvinfo : EIATTR_SYSCALL_OFFSETS
	.align		4
        /*0030*/ 	.byte	0x04, 0x46
        /*0032*/ 	.short	(.L_14 - .L_13)


	//   ....[0]....
.L_13:
        /*0034*/ 	.word	0x00000150


	//----- nvinfo : EIATTR_EXIT_INSTR_OFFSETS
	.align		4
.L_14:
        /*0038*/ 	.byte	0x04, 0x1c
        /*003a*/ 	.short	(.L_16 - .L_15)


	//   ....[0]....
.L_15:
        /*003c*/ 	.word	0x000000c0


	//   ....[1]....
        /*0040*/ 	.word	0x00000160


	//----- nvinfo : EIATTR_CRS_STACK_SIZE
	.align		4
.L_16:
        /*0044*/ 	.byte	0x04, 0x1e
        /*0046*/ 	.short	(.L_18 - .L_17)
.L_17:
        /*0048*/ 	.word	0x00000000


	//----- nvinfo : EIATTR_CBANK_PARAM_SIZE
	.align		4
.L_18:
        /*004c*/ 	.byte	0x03, 0x19
        /*004e*/ 	.short	0x0004


	//----- nvinfo : EIATTR_PARAM_CBANK
	.align		4
        /*0050*/ 	.byte	0x04, 0x0a
        /*0052*/ 	.short	(.L_20 - .L_19)
	.align		4
.L_19:
        /*0054*/ 	.word	index@(.nv.constant0._Z16printThreadIndexi)
        /*0058*/ 	.short	0x0380
        /*005a*/ 	.short	0x0004


	//----- nvinfo : EIATTR_SW_WAR
	.align		4
.L_20:
        /*005c*/ 	.byte	0x04, 0x36
        /*005e*/ 	.short	(.L_22 - .L_21)
.L_21:
        /*0060*/ 	.word	0x00000008
.L_22:


//--------------------- .nv.callgraph             --------------------------
	.section	.nv.callgraph,"",@"SHT_CUDA_CALLGRAPH"
	.align	4
	.sectionentsize	8
	.align		4
        /*0000*/ 	.word	0x00000000
	.align		4
        /*0004*/ 	.word	0xffffffff
	.align		4
        /*0008*/ 	.word	index@(_Z16printThreadIndexi)
	.align		4
        /*000c*/ 	.word	index@(vprintf)
	.align		4
        /*0010*/ 	.word	0x00000000
	.align		4
        /*0014*/ 	.word	0xfffffffe
	.align		4
        /*0018*/ 	.word	0x00000000
	.align		4
        /*001c*/ 	.word	0xfffffffd
	.align		4
        /*0020*/ 	.word	0x00000000
	.align		4
        /*0024*/ 	.word	0xfffffffc


//--------------------- .nv.constant4             --------------------------
	.section	.nv.constant4,"a",@progbits
	.align	8
	.align		8
.nv.constant4:
        /*0000*/ 	.dword	vprintf
	.align		8
        /*0008*/ 	.dword	$str


//--------------------- .text._Z16printThreadIndexi --------------------------
	.section	.text._Z16printThreadIndexi,"ax",@progbits
	.align	128
        .global         _Z16printThreadIndexi
        .type           _Z16printThreadIndexi,@function
        .size           _Z16printThreadIndexi,(.L_x_2 - _Z16printThreadIndexi)
        .other          _Z16printThreadIndexi,@"STO_CUDA_ENTRY STV_DEFAULT"
_Z16printThreadIndexi:
.text._Z16printThreadIndexi:
[----:B------:R-:W0:Y:S01]  /*0000*/  LDC R1, c[0x0][0x37c] ;  /* 0x0000df00ff017b82 */ /* 0x000e220000000800 */
[----:B------:R-:W1:Y:S01]  /*0010*/  S2R R8, SR_CTAID.X ;  /* 0x0000000000087919 */ /* 0x000e620000002500 */
[----:B------:R-:W2:Y:S01]  /*0020*/  LDCU UR5, c[0x0][0x2fc] ;  /* 0x00005f80ff0577ac */ /* 0x000ea20008000800 */
[----:B0-----:R-:W-:Y:S01]  /*0030*/  VIADD R1, R1, 0xfffffff0 ;  /* 0xfffffff001017836 */ /* 0x001fe20000000000 */
[----:B------:R-:W1:Y:S01]  /*0040*/  S2R R9, SR_TID.X ;  /* 0x0000000000097919 */ /* 0x000e620000002100 */
[----:B------:R-:W1:Y:S01]  /*0050*/  LDCU UR6, c[0x0][0x360] ;  /* 0x00006c00ff0677ac */ /* 0x000e620008000800 */
[----:B------:R-:W0:Y:S01]  /*0060*/  LDCU UR7, c[0x0][0x380] ;  /* 0x00007000ff0777ac */ /* 0x000e220008000800 */
[----:B------:R-:W3:Y:S02]  /*0070*/  LDCU UR4, c[0x0][0x2f8] ;  /* 0x00005f00ff0477ac */ /* 0x000ee40008000800 */
[----:B---3--:R-:W-:Y:S01]  /*0080*/  IADD3 R6, P1, PT, R1, UR4, RZ ;  /* 0x0000000401067c10 */ /* 0x008fe2000ff3e0ff */
[----:B-1----:R-:W-:-:S04]  /*0090*/  IMAD R0, R8, UR6, R9 ;  /* 0x0000000608007c24 */ /* 0x002fc8000f8e0209 */
[----:B--2---:R-:W-:Y:S01]  /*00a0*/  IMAD.X R7, RZ, RZ, UR5, P1 ;  /* 0x00000005ff077e24 */ /* 0x004fe200088e06ff */
[----:B0-----:R-:W-:-:S13]  /*00b0*/  ISETP.GE.AND P0, PT, R0, UR7, PT ;  /* 0x0000000700007c0c */ /* 0x001fda000bf06270 */
[----:B------:R-:W-:Y:S05]  /*00c0*/  @P0 EXIT ;  /* 0x000000000000094d */ /* 0x000fea0003800000 */
[----:B------:R-:W-:Y:S01]  /*00d0*/  MOV R2, 0x0 ;  /* 0x0000000000027802 */ /* 0x000fe20000000f00 */
[----:B------:R0:W-:Y:S01]  /*00e0*/  STL.64 [R1], R8 ;  /* 0x0000000801007387 */ /* 0x0001e20000100a00 */
[----:B------:R-:W1:Y:S03]  /*00f0*/  LDCU.64 UR4, c[0x4][0x8] ;  /* 0x01000100ff0477ac */ /* 0x000e660008000a00 */
[----:B------:R0:W-:Y:S01]  /*0100*/  STL [R1+0x8], R0 ;  /* 0x0000080001007387 */ /* 0x0001e20000100800 */
[----:B------:R-:W2:Y:S01]  /*0110*/  LDC.64 R2, c[0x4][R2] ;  /* 0x0100000002027b82 */ /* 0x000ea20000000a00 */
[----:B-1----:R-:W-:Y:S01]  /*0120*/  MOV R4, UR4 ;  /* 0x0000000400047c02 */ /* 0x002fe20008000f00 */
[----:B0-----:R-:W-:-:S07]  /*0130*/  IMAD.U32 R5, RZ, RZ, UR5 ;  /* 0x00000005ff057e24 */ /* 0x001fce000f8e00ff */
[----:B------:R-:W-:-:S07]  /*0140*/  LEPC R20, `(.L_x_0) ;  /* 0x000000001014794e */ /* 0x000fce0000000000 */
[----:B--2---:R-:W-:Y:S05]  /*0150*/  CALL.ABS.NOINC R2 ;  /* 0x0000000002007343 */ /* 0x004fea0003c00000 */
.L_x_0:
[----:B------:R-:W-:Y:S05]  /*0160*/  EXIT ;  /* 0x000000000000794d */ /* 0x000fea0003800000 */
.L_x_1:
[----:B------:R-:W-:-:S00]  /*0170*/  BRA `(.L_x_1) ;  /* 0xfffffffc00fc7947 */ /* 0x000fc0000383ffff */
[----:B------:R-:W-:-:S00]  /*0180*/  NOP ;  /* 0x0000000000007918 */ /* 0x000fc00000000000 */
[----:B------:R-:W-:-:S00]  /*0190*/  NOP ;  /* 0x0000000000007918 */ /* 0x000fc00000000000 */
[----:B------:R-:W-:-:S00]  /*01a0*/  NOP ;  /* 0x0000000000007918 */ /* 0x000fc00000000000 */
[----:B------:R-:W-:-:S00]  /*01b0*/  NOP ;  /* 0x0000000000007918 */ /* 0x000fc00000000000 */
[----:B------:R-:W-:-:S00]  /*01c0*/  NOP ;  /* 0x0000000000007918 */ /* 0x000fc00000000000 */
[----:B------:R-:W-:-:S00]  /*01d0*/  NOP ;  /* 0x0000000000007918 */ /* 0x000fc00000000000 */
[----:B------:R-:W-:-:S00]  /*01e0*/  NOP ;  /* 0x0000000000007918 */ /* 0x000fc00000000000 */
[----:B------:R-:W-:-:S00]  /*01f0*/  NOP ;  /* 0x0000000000007918 */ /* 0x000fc00000000000 */
.L_x_2:


//--------------------- .nv.global.init           --------------------------
	.section	.nv.global.init,"aw",@progbits
.nv.global.init:
	.type		$str,@object
	.size		$str,(.L_0 - $str)
$str:
        /*0000*/ 	.byte	0x42, 0x6c, 0x6f, 0x63, 0x6b, 0x49, 0x64, 0x78, 0x2e, 0x78, 0x20, 0x25, 0x64, 0x2c, 0x20, 0x54
        /*0010*/ 	.byte	0x68, 0x72, 0x65, 0x61, 0x64, 0x49, 0x64, 0x78, 0x2e, 0x78, 0x20, 0x25, 0x64, 0x2c, 0x20, 0x69
        /*0020*/ 	.byte	0x6e, 0x64, 0x65, 0x78, 0x20, 0x25, 0x64, 0x0a, 0x00
.L_0:


//--------------------- .nv.shared.reserved.0     --------------------------
	.section	.nv.shared.reserved.0,"aw",@nobits
	.weak		__nv_reservedSMEM_offset_0_alias
	.size		__nv_reservedSMEM_offset_0_alias, 0, 64
	.other		__nv_reservedSMEM_offset_0_alias,@"STO_CUDA_RESERVED_SHARED STV_DEFAULT"
__nv_reservedSMEM_offset_0_alias:
	.zero		0
	.zero		64


//--------------------- .nv.constant0._Z16printThreadIndexi --------------------------
	.section	.nv.constant0._Z16printThreadIndexi,"a",@progbits
	.sectionflags	@""
	.align	4
.nv.constant0._Z16printThreadIndexi:
	.zero		900


//--------------------- SYMBOLS --------------------------

	.type		.nv.reservedSmem.offset0,@object
	.size		.nv.reservedSmem.offset0,0x4
	.type		vprintf,@function
